//
// Generated by NVIDIA NVVM Compiler
//
// Compiler Build ID: CL-36424714
// Cuda compilation tools, release 13.0, V13.0.88
// Based on NVVM 20.0.0
//

.version 9.0
.target sm_100
.address_size 64

	// .globl	_Z10helloWorldf
.extern .func  (.param .b32 func_retval0) vprintf
(
	.param .b64 vprintf_param_0,
	.param .b64 vprintf_param_1
)
;
.global .align 1 .b8 $str[40] = {72, 101, 108, 108, 111, 32, 98, 108, 111, 99, 107, 32, 37, 105, 32, 114, 117, 110, 110, 105, 110, 103, 32, 116, 104, 114, 101, 97, 100, 32, 37, 105, 44, 32, 102, 61, 37, 102, 10};

.visible .entry _Z10helloWorldf(
	.param .f32 _Z10helloWorldf_param_0
)
{
	.local .align 16 .b8 	__local_depot0[16];
	.reg .b64 	%SP;
	.reg .b64 	%SPL;
	.reg .b32 	%r<5>;
	.reg .b32 	%f<2>;
	.reg .b64 	%rd<5>;
	.reg .b64 	%fd<2>;

	mov.u64 	%SPL, __local_depot0;
	cvta.local.u64 	%SP, %SPL;
	ld.param.f32 	%f1, [_Z10helloWorldf_param_0];
	add.u64 	%rd1, %SP, 0;
	add.u64 	%rd2, %SPL, 0;
	mov.u32 	%r1, %ctaid.x;
	mov.u32 	%r2, %tid.x;
	cvt.f64.f32 	%fd1, %f1;
	st.local.v2.u32 	[%rd2], {%r1, %r2};
	st.local.f64 	[%rd2+8], %fd1;
	mov.u64 	%rd3, $str;
	cvta.global.u64 	%rd4, %rd3;
	{ // callseq 0, 0
	.param .b64 param0;
	st.param.b64 	[param0], %rd4;
	.param .b64 param1;
	st.param.b64 	[param1], %rd1;
	.param .b32 retval0;
	call.uni (retval0), 
	vprintf, 
	(
	param0, 
	param1
	);
	ld.param.b32 	%r3, [retval0];
	} // callseq 0
	ret;

}


// ===== COMPILED SASS (sm_100) =====

	.target	sm_100

	.elftype	@"ET_EXEC"


//--------------------- .note.nv.tkinfo           --------------------------
	.section	.note.nv.tkinfo,"",@"SHT_NOTE"
	.sectionflags	@"SHF_NOTE_NV_TKINFO"
	.tkinfo
        /*0018*/ 	.word	0x00000002
        /*0030*/ 	.string	""
        /*0030*/ 	.string	"ptxas"
        /*0030*/ 	.string	"Cuda compilation tools, release 13.0, V13.0.88"
        /*0030*/ 	.string	"Build cuda_13.0.r13.0/compiler.36424714_0"
        /*0030*/ 	.string	"-arch sm_100 -m 64 "



//--------------------- .note.nv.cuinfo           --------------------------
	.section	.note.nv.cuinfo,"",@"SHT_NOTE"
	.sectionflags	@"SHF_NOTE_NV_CUINFO"
        /*0018*/ 	.short	0x0002
        /*001a*/ 	.short	0x0064
        /*001c*/ 	.short	0x0082
	.zero		2


//--------------------- .nv.info                  --------------------------
	.section	.nv.info,"",@"SHT_CUDA_INFO"
	.align	4


	//----- nvinfo : EIATTR_REGCOUNT
	.align		4
        /*0000*/ 	.byte	0x04, 0x2f
        /*0002*/ 	.short	(.L_2 - .L_1)
	.align		4
.L_1:
        /*0004*/ 	.word	index@(_Z10helloWorldf)
        /*0008*/ 	.word	0x00000018


	//----- nvinfo : EIATTR_FRAME_SIZE
	.align		4
.L_2:
        /*000c*/ 	.byte	0x04, 0x11
        /*000e*/ 	.short	(.L_4 - .L_3)
	.align		4
.L_3:
        /*0010*/ 	.word	index@(_Z10helloWorldf)
        /*0014*/ 	.word	0x00000010


	//----- nvinfo : EIATTR_MIN_STACK_SIZE
	.align		4
.L_4:
        /*0018*/ 	.byte	0x04, 0x12
        /*001a*/ 	.short	(.L_6 - .L_5)
	.align		4
.L_5:
        /*001c*/ 	.word	index@(_Z10helloWorldf)
        /*0020*/ 	.word	0x00000010
.L_6:


//--------------------- .nv.compat                --------------------------
	.section	.nv.compat,"",@"SHT_CUDA_COMPAT_INFO"
	.align	4
        /*0000*/ 	.byte	0x02, 0x09, 0x00, 0x00, 0x02, 0x02, 0x01, 0x00, 0x02, 0x05, 0x05, 0x00, 0x03, 0x07, 0x01, 0x01
        /*0010*/ 	.byte	0x02, 0x03, 0x00, 0x00, 0x02, 0x06, 0x01, 0x00, 0x04, 0x0b, 0x08, 0x00, 0x09, 0x00, 0x00, 0x00
        /*0020*/ 	.byte	0x00, 0x00, 0x00, 0x00


//--------------------- .nv.info._Z10helloWorldf  --------------------------
	.section	.nv.info._Z10helloWorldf,"",@"SHT_CUDA_INFO"
	.sectionflags	@""
	.align	4


	//----- nvinfo : EIATTR_CUDA_API_VERSION
	.align		4
        /*0000*/ 	.byte	0x04, 0x37
        /*0002*/ 	.short	(.L_8 - .L_7)
.L_7:
        /*0004*/ 	.word	0x00000082


	//----- nvinfo : EIATTR_KPARAM_INFO
	.align		4
.L_8:
        /*0008*/ 	.byte	0x04, 0x17
        /*000a*/ 	.short	(.L_10 - .L_9)
.L_9:
        /*000c*/ 	.word	0x00000000
        /*0010*/ 	.short	0x0000
        /*0012*/ 	.short	0x0000
        /*0014*/ 	.byte	0x00, 0xf0, 0x11, 0x00


	//----- nvinfo : EIATTR_SPARSE_MMA_MASK
	.align		4
.L_10:
        /*0018*/ 	.byte	0x03, 0x50
        /*001a*/ 	.short	0x0000


	//----- nvinfo : EIATTR_MAXREG_COUNT
	.align		4
        /*001c*/ 	.byte	0x03, 0x1b
        /*001e*/ 	.short	0x00ff


	//----- nvinfo : EIATTR_EXTERNS
	.align		4
        /*0020*/ 	.byte	0x04, 0x0f
        /*0022*/ 	.short	(.L_12 - .L_11)


	//   ....[0]....
	.align		4
.L_11:
        /*0024*/ 	.word	index@(vprintf)


	//----- nvinfo : EIATTR_MERCURY_ISA_VERSION
	.align		4
.L_12:
        /*0028*/ 	.byte	0x03, 0x5f
        /*002a*/ 	.short	0x0101


	//----- nvinfo : EIATTR_VRC_CTA_INIT_COUNT
	.align		4
        /*002c*/ 	.byte	0x02, 0x4a
	.zero		1
	.zero		1


	//----- nvinfo : EIATTR_SYSCALL_OFFSETS
	.align		4
        /*0030*/ 	.byte	0x04, 0x46
        /*0032*/ 	.short	(.L_14 - .L_13)


	//   ....[0]....
.L_13:
        /*0034*/ 	.word	0x00000120


	//----- nvinfo : EIATTR_EXIT_INSTR_OFFSETS
	.align		4
.L_14:
        /*0038*/ 	.byte	0x04, 0x1c
        /*003a*/ 	.short	(.L_16 - .L_15)


	//   ....[0]....
.L_15:
        /*003c*/ 	.word	0x00000130


	//----- nvinfo : EIATTR_CBANK_PARAM_SIZE
	.align		4
.L_16:
        /*0040*/ 	.byte	0x03, 0x19
        /*0042*/ 	.short	0x0004


	//----- nvinfo : EIATTR_PARAM_CBANK
	.align		4
        /*0044*/ 	.byte	0x04, 0x0a
        /*0046*/ 	.short	(.L_18 - .L_17)
	.align		4
.L_17:
        /*0048*/ 	.word	index@(.nv.constant0._Z10helloWorldf)
        /*004c*/ 	.short	0x0380
        /*004e*/ 	.short	0x0004


	//----- nvinfo : EIATTR_SW_WAR
	.align		4
.L_18:
        /*0050*/ 	.byte	0x04, 0x36
        /*0052*/ 	.short	(.L_20 - .L_19)
.L_19:
        /*0054*/ 	.word	0x00000008
.L_20:


//--------------------- .nv.callgraph             --------------------------
	.section	.nv.callgraph,"",@"SHT_CUDA_CALLGRAPH"
	.align	4
	.sectionentsize	8
	.align		4
        /*0000*/ 	.word	0x00000000
	.align		4
        /*0004*/ 	.word	0xffffffff
	.align		4
        /*0008*/ 	.word	index@(_Z10helloWorldf)
	.align		4
        /*000c*/ 	.word	index@(vprintf)
	.align		4
        /*0010*/ 	.word	0x00000000
	.align		4
        /*0014*/ 	.word	0xfffffffe
	.align		4
        /*0018*/ 	.word	0x00000000
	.align		4
        /*001c*/ 	.word	0xfffffffd
	.align		4
        /*0020*/ 	.word	0x00000000
	.align		4
        /*0024*/ 	.word	0xfffffffc


//--------------------- .nv.constant4             --------------------------
	.section	.nv.constant4,"a",@progbits
	.align	8
	.align		8
.nv.constant4:
        /*0000*/ 	.dword	vprintf
	.align		8
        /*0008*/ 	.dword	$str


//--------------------- .text._Z10helloWorldf     --------------------------
	.section	.text._Z10helloWorldf,"ax",@progbits
	.align	128
        .global         _Z10helloWorldf
        .type           _Z10helloWorldf,@function
        .size           _Z10helloWorldf,(.L_x_2 - _Z10helloWorldf)
        .other          _Z10helloWorldf,@"STO_CUDA_ENTRY STV_DEFAULT"
_Z10helloWorldf:
.text._Z10helloWorldf:
[----:B------:R-:W0:Y:S01]  /*0000*/  LDC R1, c[0x0][0x37c] ;  /* 0x0000df00ff017b82 */ /* 0x000e220000000800 */
[----:B------:R-:W1:Y:S01]  /*0010*/  LDCU UR4, c[0x0][0x380] ;  /* 0x00007000ff0477ac */ /* 0x000e620008000800 */
[----:B------:R-:W2:Y:S01]  /*0020*/  S2R R10, SR_CTAID.X ;  /* 0x00000000000a7919 */ /* 0x000ea20000002500 */
[----:B0-----:R-:W-:Y:S01]  /*0030*/  VIADD R1, R1, 0xfffffff0 ;  /* 0xfffffff001017836 */ /* 0x001fe20000000000 */
[----:B------:R-:W-:Y:S01]  /*0040*/  MOV R0, 0x0 ;  /* 0x0000000000007802 */ /* 0x000fe20000000f00 */
[----:B------:R-:W0:Y:S01]  /*0050*/  LDCU.64 UR6, c[0x4][0x8] ;  /* 0x01000100ff0677ac */ /* 0x000e220008000a00 */
[----:B------:R-:W2:Y:S02]  /*0060*/  S2R R11, SR_TID.X ;  /* 0x00000000000b7919 */ /* 0x000ea40000002100 */
[----:B------:R3:W4:Y:S01]  /*0070*/  LDC.64 R8, c[0x4][R0] ;  /* 0x0100000000087b82 */ /* 0x0007220000000a00 */
[----:B------:R-:W5:Y:S01]  /*0080*/  LDCU UR5, c[0x0][0x2fc] ;  /* 0x00005f80ff0577ac */ /* 0x000f620008000800 */
[----:B-1----:R-:W1:Y:S01]  /*0090*/  F2F.F64.F32 R2, UR4 ;  /* 0x0000000400027d10 */ /* 0x002e620008201800 */
[----:B------:R-:W3:Y:S01]  /*00a0*/  LDCU UR4, c[0x0][0x2f8] ;  /* 0x00005f00ff0477ac */ /* 0x000ee20008000800 */
[----:B0-----:R-:W-:Y:S01]  /*00b0*/  IMAD.U32 R4, RZ, RZ, UR6 ;  /* 0x00000006ff047e24 */ /* 0x001fe2000f8e00ff */
[----:B------:R-:W-:Y:S01]  /*00c0*/  MOV R5, UR7 ;  /* 0x0000000700057c02 */ /* 0x000fe20008000f00 */
[----:B-1----:R0:W-:Y:S04]  /*00d0*/  STL.64 [R1+0x8], R2 ;  /* 0x0000080201007387 */ /* 0x0021e80000100a00 */
[----:B--2---:R0:W-:Y:S01]  /*00e0*/  STL.64 [R1], R10 ;  /* 0x0000000a01007387 */ /* 0x0041e20000100a00 */
[----:B---3--:R-:W-:-:S05]  /*00f0*/  IADD3 R6, P0, PT, R1, UR4, RZ ;  /* 0x0000000401067c10 */ /* 0x008fca000ff1e0ff */
[----:B-----5:R-:W-:-:S08]  /*0100*/  IMAD.X R7, RZ, RZ, UR5, P0 ;  /* 0x00000005ff077e24 */ /* 0x020fd000080e06ff */
[----:B------:R-:W-:-:S07]  /*0110*/  LEPC R20, `(.L_x_0) ;  /* 0x000000001014794e */ /* 0x000fce0000000000 */
[----:B0---4-:R-:W-:Y:S05]  /*0120*/  CALL.ABS.NOINC R8 ;  /* 0x0000000008007343 */ /* 0x011fea0003c00000 */
.L_x_0:
[----:B------:R-:W-:Y:S05]  /*0130*/  EXIT ;  /* 0x000000000000794d */ /* 0x000fea0003800000 */
.L_x_1:
[----:B------:R-:W-:-:S00]  /*0140*/  BRA `(.L_x_1) ;  /* 0xfffffffc00fc7947 */ /* 0x000fc0000383ffff */
[----:B------:R-:W-:-:S00]  /*0150*/  NOP ;  /* 0x0000000000007918 */ /* 0x000fc00000000000 */
        /* <DEDUP_REMOVED lines=10> */
.L_x_2:


//--------------------- .nv.global.init           --------------------------
	.section	.nv.global.init,"aw",@progbits
.nv.global.init:
	.type		$str,@object
	.size		$str,(.L_0 - $str)
$str:
        /*0000*/ 	.byte	0x48, 0x65, 0x6c, 0x6c, 0x6f, 0x20, 0x62, 0x6c, 0x6f, 0x63, 0x6b, 0x20, 0x25, 0x69, 0x20, 0x72
        /*0010*/ 	.byte	0x75, 0x6e, 0x6e, 0x69, 0x6e, 0x67, 0x20, 0x74, 0x68, 0x72, 0x65, 0x61, 0x64, 0x20, 0x25, 0x69
        /*0020*/ 	.byte	0x2c, 0x20, 0x66, 0x3d, 0x25, 0x66, 0x0a, 0x00
.L_0:


//--------------------- .nv.shared.reserved.0     --------------------------
	.section	.nv.shared.reserved.0,"aw",@nobits
	.weak		__nv_reservedSMEM_offset_0_alias
	.size		__nv_reservedSMEM_offset_0_alias, 0, 64
	.other		__nv_reservedSMEM_offset_0_alias,@"STO_CUDA_RESERVED_SHARED STV_DEFAULT"
__nv_reservedSMEM_offset_0_alias:
	.zero		0
	.zero		64


//--------------------- .nv.constant0._Z10helloWorldf --------------------------
	.section	.nv.constant0._Z10helloWorldf,"a",@progbits
	.sectionflags	@""
	.align	4
.nv.constant0._Z10helloWorldf:
	.zero		900


//--------------------- SYMBOLS --------------------------

	.type		.nv.reservedSmem.offset0,@object
	.size		.nv.reservedSmem.offset0,0x4
	.type		vprintf,@function
